//
// Generated by NVIDIA NVVM Compiler
//
// Compiler Build ID: CL-36424714
// Cuda compilation tools, release 13.0, V13.0.88
// Based on NVVM 20.0.0
//

.version 9.0
.target sm_100
.address_size 64

	// .globl	_Z7kernaddPfS_S_ii

.visible .entry _Z7kernaddPfS_S_ii(
	.param .u64 .ptr .align 1 _Z7kernaddPfS_S_ii_param_0,
	.param .u64 .ptr .align 1 _Z7kernaddPfS_S_ii_param_1,
	.param .u64 .ptr .align 1 _Z7kernaddPfS_S_ii_param_2,
	.param .u32 _Z7kernaddPfS_S_ii_param_3,
	.param .u32 _Z7kernaddPfS_S_ii_param_4
)
{
	.reg .pred 	%p<4>;
	.reg .b32 	%r<10>;
	.reg .b32 	%f<4>;
	.reg .b64 	%rd<11>;

	ld.param.u64 	%rd1, [_Z7kernaddPfS_S_ii_param_0];
	ld.param.u64 	%rd2, [_Z7kernaddPfS_S_ii_param_1];
	ld.param.u64 	%rd3, [_Z7kernaddPfS_S_ii_param_2];
	ld.param.u32 	%r2, [_Z7kernaddPfS_S_ii_param_3];
	ld.param.u32 	%r3, [_Z7kernaddPfS_S_ii_param_4];
	mov.u32 	%r4, %ntid.x;
	mov.u32 	%r5, %ctaid.x;
	mov.u32 	%r6, %tid.x;
	mad.lo.s32 	%r1, %r4, %r5, %r6;
	div.s32 	%r7, %r1, %r2;
	mul.lo.s32 	%r8, %r7, %r2;
	sub.s32 	%r9, %r1, %r8;
	setp.ge.s32 	%p1, %r9, %r2;
	setp.ge.s32 	%p2, %r7, %r3;
	or.pred  	%p3, %p2, %p1;
	@%p3 bra 	$L__BB0_2;
	cvta.to.global.u64 	%rd4, %rd2;
	cvta.to.global.u64 	%rd5, %rd3;
	cvta.to.global.u64 	%rd6, %rd1;
	mul.wide.s32 	%rd7, %r1, 4;
	add.s64 	%rd8, %rd4, %rd7;
	ld.global.f32 	%f1, [%rd8];
	add.s64 	%rd9, %rd5, %rd7;
	ld.global.f32 	%f2, [%rd9];
	add.f32 	%f3, %f1, %f2;
	add.s64 	%rd10, %rd6, %rd7;
	st.global.f32 	[%rd10], %f3;
$L__BB0_2:
	ret;

}


// ===== COMPILED SASS (sm_100) =====

	.target	sm_100

	.elftype	@"ET_EXEC"


//--------------------- .note.nv.tkinfo           --------------------------
	.section	.note.nv.tkinfo,"",@"SHT_NOTE"
	.sectionflags	@"SHF_NOTE_NV_TKINFO"
	.tkinfo
        /*0018*/ 	.word	0x00000002
        /*0030*/ 	.string	""
        /*0030*/ 	.string	"ptxas"
        /*0030*/ 	.string	"Cuda compilation tools, release 13.0, V13.0.88"
        /*0030*/ 	.string	"Build cuda_13.0.r13.0/compiler.36424714_0"
        /*0030*/ 	.string	"-arch sm_100 -m 64 "



//--------------------- .note.nv.cuinfo           --------------------------
	.section	.note.nv.cuinfo,"",@"SHT_NOTE"
	.sectionflags	@"SHF_NOTE_NV_CUINFO"
        /*0018*/ 	.short	0x0002
        /*001a*/ 	.short	0x0064
        /*001c*/ 	.short	0x0082
	.zero		2


//--------------------- .nv.info                  --------------------------
	.section	.nv.info,"",@"SHT_CUDA_INFO"
	.align	4


	//----- nvinfo : EIATTR_REGCOUNT
	.align		4
        /*0000*/ 	.byte	0x04, 0x2f
        /*0002*/ 	.short	(.L_1 - .L_0)
	.align		4
.L_0:
        /*0004*/ 	.word	index@(_Z7kernaddPfS_S_ii)
        /*0008*/ 	.word	0x0000000c


	//----- nvinfo : EIATTR_FRAME_SIZE
	.align		4
.L_1:
        /*000c*/ 	.byte	0x04, 0x11
        /*000e*/ 	.short	(.L_3 - .L_2)
	.align		4
.L_2:
        /*0010*/ 	.word	index@(_Z7kernaddPfS_S_ii)
        /*0014*/ 	.word	0x00000000


	//----- nvinfo : EIATTR_MIN_STACK_SIZE
	.align		4
.L_3:
        /*0018*/ 	.byte	0x04, 0x12
        /*001a*/ 	.short	(.L_5 - .L_4)
	.align		4
.L_4:
        /*001c*/ 	.word	index@(_Z7kernaddPfS_S_ii)
        /*0020*/ 	.word	0x00000000
.L_5:


//--------------------- .nv.compat                --------------------------
	.section	.nv.compat,"",@"SHT_CUDA_COMPAT_INFO"
	.align	4
        /*0000*/ 	.byte	0x02, 0x09, 0x00, 0x00, 0x02, 0x02, 0x01, 0x00, 0x02, 0x05, 0x05, 0x00, 0x03, 0x07, 0x01, 0x01
        /*0010*/ 	.byte	0x02, 0x03, 0x00, 0x00, 0x02, 0x06, 0x01, 0x00, 0x04, 0x0b, 0x08, 0x00, 0x09, 0x00, 0x00, 0x00
        /*0020*/ 	.byte	0x00, 0x00, 0x00, 0x00


//--------------------- .nv.info._Z7kernaddPfS_S_ii --------------------------
	.section	.nv.info._Z7kernaddPfS_S_ii,"",@"SHT_CUDA_INFO"
	.sectionflags	@""
	.align	4


	//----- nvinfo : EIATTR_CUDA_API_VERSION
	.align		4
        /*0000*/ 	.byte	0x04, 0x37
        /*0002*/ 	.short	(.L_7 - .L_6)
.L_6:
        /*0004*/ 	.word	0x00000082


	//----- nvinfo : EIATTR_KPARAM_INFO
	.align		4
.L_7:
        /*0008*/ 	.byte	0x04, 0x17
        /*000a*/ 	.short	(.L_9 - .L_8)
.L_8:
        /*000c*/ 	.word	0x00000000
        /*0010*/ 	.short	0x0004
        /*0012*/ 	.short	0x001c
        /*0014*/ 	.byte	0x00, 0xf0, 0x11, 0x00


	//----- nvinfo : EIATTR_KPARAM_INFO
	.align		4
.L_9:
        /*0018*/ 	.byte	0x04, 0x17
        /*001a*/ 	.short	(.L_11 - .L_10)
.L_10:
        /*001c*/ 	.word	0x00000000
        /*0020*/ 	.short	0x0003
        /*0022*/ 	.short	0x0018
        /*0024*/ 	.byte	0x00, 0xf0, 0x11, 0x00


	//----- nvinfo : EIATTR_KPARAM_INFO
	.align		4
.L_11:
        /*0028*/ 	.byte	0x04, 0x17
        /*002a*/ 	.short	(.L_13 - .L_12)
.L_12:
        /*002c*/ 	.word	0x00000000
        /*0030*/ 	.short	0x0002
        /*0032*/ 	.short	0x0010
        /*0034*/ 	.byte	0x00, 0xf5, 0x21, 0x00


	//----- nvinfo : EIATTR_KPARAM_INFO
	.align		4
.L_13:
        /*0038*/ 	.byte	0x04, 0x17
        /*003a*/ 	.short	(.L_15 - .L_14)
.L_14:
        /*003c*/ 	.word	0x00000000
        /*0040*/ 	.short	0x0001
        /*0042*/ 	.short	0x0008
        /*0044*/ 	.byte	0x00, 0xf5, 0x21, 0x00


	//----- nvinfo : EIATTR_KPARAM_INFO
	.align		4
.L_15:
        /*0048*/ 	.byte	0x04, 0x17
        /*004a*/ 	.short	(.L_17 - .L_16)
.L_16:
        /*004c*/ 	.word	0x00000000
        /*0050*/ 	.short	0x0000
        /*0052*/ 	.short	0x0000
        /*0054*/ 	.byte	0x00, 0xf5, 0x21, 0x00


	//----- nvinfo : EIATTR_SPARSE_MMA_MASK
	.align		4
.L_17:
        /*0058*/ 	.byte	0x03, 0x50
        /*005a*/ 	.short	0x0000


	//----- nvinfo : EIATTR_MAXREG_COUNT
	.align		4
        /*005c*/ 	.byte	0x03, 0x1b
        /*005e*/ 	.short	0x00ff


	//----- nvinfo : EIATTR_MERCURY_ISA_VERSION
	.align		4
        /*0060*/ 	.byte	0x03, 0x5f
        /*0062*/ 	.short	0x0101


	//----- nvinfo : EIATTR_VRC_CTA_INIT_COUNT
	.align		4
        /*0064*/ 	.byte	0x02, 0x4a
	.zero		1
	.zero		1


	//----- nvinfo : EIATTR_EXIT_INSTR_OFFSETS
	.align		4
        /*0068*/ 	.byte	0x04, 0x1c
        /*006a*/ 	.short	(.L_19 - .L_18)


	//   ....[0]....
.L_18:
        /*006c*/ 	.word	0x00000220


	//   ....[1]....
        /*0070*/ 	.word	0x000002e0


	//----- nvinfo : EIATTR_CBANK_PARAM_SIZE
	.align		4
.L_19:
        /*0074*/ 	.byte	0x03, 0x19
        /*0076*/ 	.short	0x0020


	//----- nvinfo : EIATTR_PARAM_CBANK
	.align		4
        /*0078*/ 	.byte	0x04, 0x0a
        /*007a*/ 	.short	(.L_21 - .L_20)
	.align		4
.L_20:
        /*007c*/ 	.word	index@(.nv.constant0._Z7kernaddPfS_S_ii)
        /*0080*/ 	.short	0x0380
        /*0082*/ 	.short	0x0020


	//----- nvinfo : EIATTR_SW_WAR
	.align		4
.L_21:
        /*0084*/ 	.byte	0x04, 0x36
        /*0086*/ 	.short	(.L_23 - .L_22)
.L_22:
        /*0088*/ 	.word	0x00000008
.L_23:


//--------------------- .nv.callgraph             --------------------------
	.section	.nv.callgraph,"",@"SHT_CUDA_CALLGRAPH"
	.align	4
	.sectionentsize	8
	.align		4
        /*0000*/ 	.word	0x00000000
	.align		4
        /*0004*/ 	.word	0xffffffff
	.align		4
        /*0008*/ 	.word	0x00000000
	.align		4
        /*000c*/ 	.word	0xfffffffe
	.align		4
        /*0010*/ 	.word	0x00000000
	.align		4
        /*0014*/ 	.word	0xfffffffd
	.align		4
        /*0018*/ 	.word	0x00000000
	.align		4
        /*001c*/ 	.word	0xfffffffc


//--------------------- .text._Z7kernaddPfS_S_ii  --------------------------
	.section	.text._Z7kernaddPfS_S_ii,"ax",@progbits
	.align	128
        .global         _Z7kernaddPfS_S_ii
        .type           _Z7kernaddPfS_S_ii,@function
        .size           _Z7kernaddPfS_S_ii,(.L_x_1 - _Z7kernaddPfS_S_ii)
        .other          _Z7kernaddPfS_S_ii,@"STO_CUDA_ENTRY STV_DEFAULT"
_Z7kernaddPfS_S_ii:
.text._Z7kernaddPfS_S_ii:
[----:B------:R-:W-:Y:S08]  /*0000*/  LDC R1, c[0x0][0x37c] ;  /* 0x0000df00ff017b82 */ /* 0x000ff00000000800 */
[----:B------:R-:W0:Y:S01]  /*0010*/  LDC R6, c[0x0][0x398] ;  /* 0x0000e600ff067b82 */ /* 0x000e220000000800 */
[----:B------:R-:W1:Y:S01]  /*0020*/  S2R R9, SR_CTAID.X ;  /* 0x0000000000097919 */ /* 0x000e620000002500 */
[----:B------:R-:W1:Y:S01]  /*0030*/  LDCU UR4, c[0x0][0x360] ;  /* 0x00006c00ff0477ac */ /* 0x000e620008000800 */
[----:B------:R-:W1:Y:S01]  /*0040*/  S2R R4, SR_TID.X ;  /* 0x0000000000047919 */ /* 0x000e620000002100 */
[----:B0-----:R-:W-:-:S04]  /*0050*/  IABS R5, R6 ;  /* 0x0000000600057213 */ /* 0x001fc80000000000 */
[----:B------:R-:W0:Y:S01]  /*0060*/  I2F.RP R0, R5 ;  /* 0x0000000500007306 */ /* 0x000e220000209400 */
[----:B-1----:R-:W-:Y:S01]  /*0070*/  IMAD R9, R9, UR4, R4 ;  /* 0x0000000409097c24 */ /* 0x002fe2000f8e0204 */
[----:B------:R-:W1:Y:S06]  /*0080*/  LDCU UR4, c[0x0][0x39c] ;  /* 0x00007380ff0477ac */ /* 0x000e6c0008000800 */
[----:B0-----:R-:W0:Y:S02]  /*0090*/  MUFU.RCP R0, R0 ;  /* 0x0000000000007308 */ /* 0x001e240000001000 */
[----:B0-----:R-:W-:-:S02]  /*00a0*/  IADD3 R2, PT, PT, R0, 0xffffffe, RZ ;  /* 0x0ffffffe00027810 */ /* 0x001fc40007ffe0ff */
[----:B------:R-:W-:-:S04]  /*00b0*/  IABS R0, R9 ;  /* 0x0000000900007213 */ /* 0x000fc80000000000 */
[----:B------:R0:W2:Y:S02]  /*00c0*/  F2I.FTZ.U32.TRUNC.NTZ R3, R2 ;  /* 0x0000000200037305 */ /* 0x0000a4000021f000 */
[----:B0-----:R-:W-:Y:S01]  /*00d0*/  IMAD.MOV.U32 R2, RZ, RZ, RZ ;  /* 0x000000ffff027224 */ /* 0x001fe200078e00ff */
[----:B--2---:R-:W-:-:S05]  /*00e0*/  IADD3 R8, PT, PT, RZ, -R3, RZ ;  /* 0x80000003ff087210 */ /* 0x004fca0007ffe0ff */
[----:B------:R-:W-:-:S04]  /*00f0*/  IMAD R7, R8, R5, RZ ;  /* 0x0000000508077224 */ /* 0x000fc800078e02ff */
[----:B------:R-:W-:-:S06]  /*0100*/  IMAD.HI.U32 R3, R3, R7, R2 ;  /* 0x0000000703037227 */ /* 0x000fcc00078e0002 */
[----:B------:R-:W-:-:S05]  /*0110*/  IMAD.HI.U32 R3, R3, R0, RZ ;  /* 0x0000000003037227 */ /* 0x000fca00078e00ff */
[----:B------:R-:W-:-:S05]  /*0120*/  IADD3 R2, PT, PT, -R3, RZ, RZ ;  /* 0x000000ff03027210 */ /* 0x000fca0007ffe1ff */
[----:B------:R-:W-:-:S05]  /*0130*/  IMAD R0, R5, R2, R0 ;  /* 0x0000000205007224 */ /* 0x000fca00078e0200 */
[----:B------:R-:W-:-:S13]  /*0140*/  ISETP.GT.U32.AND P2, PT, R5, R0, PT ;  /* 0x000000000500720c */ /* 0x000fda0003f44070 */
[----:B------:R-:W-:Y:S01]  /*0150*/  @!P2 IMAD.IADD R0, R0, 0x1, -R5 ;  /* 0x000000010000a824 */ /* 0x000fe200078e0a05 */
[----:B------:R-:W-:Y:S02]  /*0160*/  @!P2 IADD3 R3, PT, PT, R3, 0x1, RZ ;  /* 0x000000010303a810 */ /* 0x000fe40007ffe0ff */
[----:B------:R-:W-:Y:S02]  /*0170*/  ISETP.NE.AND P2, PT, R6, RZ, PT ;  /* 0x000000ff0600720c */ /* 0x000fe40003f45270 */
[----:B------:R-:W-:Y:S02]  /*0180*/  ISETP.GE.U32.AND P0, PT, R0, R5, PT ;  /* 0x000000050000720c */ /* 0x000fe40003f06070 */
[----:B------:R-:W-:-:S04]  /*0190*/  LOP3.LUT R0, R9, R6, RZ, 0x3c, !PT ;  /* 0x0000000609007212 */ /* 0x000fc800078e3cff */
[----:B------:R-:W-:-:S07]  /*01a0*/  ISETP.GE.AND P1, PT, R0, RZ, PT ;  /* 0x000000ff0000720c */ /* 0x000fce0003f26270 */
[----:B------:R-:W-:-:S06]  /*01b0*/  @P0 VIADD R3, R3, 0x1 ;  /* 0x0000000103030836 */ /* 0x000fcc0000000000 */
[----:B------:R-:W-:Y:S02]  /*01c0*/  @!P1 IADD3 R3, PT, PT, -R3, RZ, RZ ;  /* 0x000000ff03039210 */ /* 0x000fe40007ffe1ff */
[----:B------:R-:W-:-:S05]  /*01d0*/  @!P2 LOP3.LUT R3, RZ, R6, RZ, 0x33, !PT ;  /* 0x00000006ff03a212 */ /* 0x000fca00078e33ff */
[----:B------:R-:W-:-:S04]  /*01e0*/  IMAD.MOV R0, RZ, RZ, -R3 ;  /* 0x000000ffff007224 */ /* 0x000fc800078e0a03 */
[----:B------:R-:W-:-:S05]  /*01f0*/  IMAD R0, R6, R0, R9 ;  /* 0x0000000006007224 */ /* 0x000fca00078e0209 */
[----:B------:R-:W-:-:S04]  /*0200*/  ISETP.GE.AND P0, PT, R0, R6, PT ;  /* 0x000000060000720c */ /* 0x000fc80003f06270 */
[----:B-1----:R-:W-:-:S13]  /*0210*/  ISETP.GE.OR P0, PT, R3, UR4, P0 ;  /* 0x0000000403007c0c */ /* 0x002fda0008706670 */
[----:B------:R-:W-:Y:S05]  /*0220*/  @P0 EXIT ;  /* 0x000000000000094d */ /* 0x000fea0003800000 */
[----:B------:R-:W0:Y:S01]  /*0230*/  LDC.64 R2, c[0x0][0x388] ;  /* 0x0000e200ff027b82 */ /* 0x000e220000000a00 */
[----:B------:R-:W1:Y:S07]  /*0240*/  LDCU.64 UR4, c[0x0][0x358] ;  /* 0x00006b00ff0477ac */ /* 0x000e6e0008000a00 */
[----:B------:R-:W2:Y:S08]  /*0250*/  LDC.64 R4, c[0x0][0x390] ;  /* 0x0000e400ff047b82 */ /* 0x000eb00000000a00 */
[----:B------:R-:W3:Y:S01]  /*0260*/  LDC.64 R6, c[0x0][0x380] ;  /* 0x0000e000ff067b82 */ /* 0x000ee20000000a00 */
[----:B0-----:R-:W-:-:S06]  /*0270*/  IMAD.WIDE R2, R9, 0x4, R2 ;  /* 0x0000000409027825 */ /* 0x001fcc00078e0202 */
[----:B-1----:R-:W4:Y:S01]  /*0280*/  LDG.E R2, desc[UR4][R2.64] ;  /* 0x0000000402027981 */ /* 0x002f22000c1e1900 */
[----:B--2---:R-:W-:-:S06]  /*0290*/  IMAD.WIDE R4, R9, 0x4, R4 ;  /* 0x0000000409047825 */ /* 0x004fcc00078e0204 */
[----:B------:R-:W4:Y:S01]  /*02a0*/  LDG.E R5, desc[UR4][R4.64] ;  /* 0x0000000404057981 */ /* 0x000f22000c1e1900 */
[----:B---3--:R-:W-:-:S04]  /*02b0*/  IMAD.WIDE R6, R9, 0x4, R6 ;  /* 0x0000000409067825 */ /* 0x008fc800078e0206 */
[----:B----4-:R-:W-:-:S05]  /*02c0*/  FADD R9, R2, R5 ;  /* 0x0000000502097221 */ /* 0x010fca0000000000 */
[----:B------:R-:W-:Y:S01]  /*02d0*/  STG.E desc[UR4][R6.64], R9 ;  /* 0x0000000906007986 */ /* 0x000fe2000c101904 */
[----:B------:R-:W-:Y:S05]  /*02e0*/  EXIT ;  /* 0x000000000000794d */ /* 0x000fea0003800000 */
.L_x_0:
[----:B------:R-:W-:-:S00]  /*02f0*/  BRA `(.L_x_0) ;  /* 0xfffffffc00fc7947 */ /* 0x000fc0000383ffff */
[----:B------:R-:W-:-:S00]  /*0300*/  NOP ;  /* 0x0000000000007918 */ /* 0x000fc00000000000 */
[----:B------:R-:W-:-:S00]  /*0310*/  NOP ;  /* 0x0000000000007918 */ /* 0x000fc00000000000 */
[----:B------:R-:W-:-:S00]  /*0320*/  NOP ;  /* 0x0000000000007918 */ /* 0x000fc00000000000 */
[----:B------:R-:W-:-:S00]  /*0330*/  NOP ;  /* 0x0000000000007918 */ /* 0x000fc00000000000 */
[----:B------:R-:W-:-:S00]  /*0340*/  NOP ;  /* 0x0000000000007918 */ /* 0x000fc00000000000 */
[----:B------:R-:W-:-:S00]  /*0350*/  NOP ;  /* 0x0000000000007918 */ /* 0x000fc00000000000 */
[----:B------:R-:W-:-:S00]  /*0360*/  NOP ;  /* 0x0000000000007918 */ /* 0x000fc00000000000 */
[----:B------:R-:W-:-:S00]  /*0370*/  NOP ;  /* 0x0000000000007918 */ /* 0x000fc00000000000 */
.L_x_1:


//--------------------- .nv.shared.reserved.0     --------------------------
	.section	.nv.shared.reserved.0,"aw",@nobits
	.weak		__nv_reservedSMEM_offset_0_alias
	.size		__nv_reservedSMEM_offset_0_alias, 0, 64
	.other		__nv_reservedSMEM_offset_0_alias,@"STO_CUDA_RESERVED_SHARED STV_DEFAULT"
__nv_reservedSMEM_offset_0_alias:
	.zero		0
	.zero		64


//--------------------- .nv.constant0._Z7kernaddPfS_S_ii --------------------------
	.section	.nv.constant0._Z7kernaddPfS_S_ii,"a",@progbits
	.sectionflags	@""
	.align	4
.nv.constant0._Z7kernaddPfS_S_ii:
	.zero		928


//--------------------- SYMBOLS --------------------------

	.type		.nv.reservedSmem.offset0,@object
	.size		.nv.reservedSmem.offset0,0x4
